//
// Generated by NVIDIA NVVM Compiler
//
// Compiler Build ID: CL-36424714
// Cuda compilation tools, release 13.0, V13.0.88
// Based on NVVM 20.0.0
//

.version 9.0
.target sm_100
.address_size 64

	// .globl	_Z2MMPiS_S_
// _ZZ2MMPiS_S_E3A_s has been demoted
// _ZZ2MMPiS_S_E3B_s has been demoted

.visible .entry _Z2MMPiS_S_(
	.param .u64 .ptr .align 1 _Z2MMPiS_S__param_0,
	.param .u64 .ptr .align 1 _Z2MMPiS_S__param_1,
	.param .u64 .ptr .align 1 _Z2MMPiS_S__param_2
)
{
	.reg .pred 	%p<2>;
	.reg .b32 	%r<134>;
	.reg .b64 	%rd<13>;
	// demoted variable
	.shared .align 4 .b8 _ZZ2MMPiS_S_E3A_s[4096];
	// demoted variable
	.shared .align 4 .b8 _ZZ2MMPiS_S_E3B_s[4096];
	ld.param.u64 	%rd4, [_Z2MMPiS_S__param_0];
	ld.param.u64 	%rd5, [_Z2MMPiS_S__param_1];
	ld.param.u64 	%rd3, [_Z2MMPiS_S__param_2];
	cvta.to.global.u64 	%rd1, %rd5;
	cvta.to.global.u64 	%rd2, %rd4;
	mov.u32 	%r19, %tid.y;
	mov.u32 	%r20, %tid.x;
	mov.u32 	%r21, %ctaid.y;
	mov.u32 	%r1, %ntid.y;
	mad.lo.s32 	%r22, %r21, %r1, %r19;
	mov.u32 	%r23, %ctaid.x;
	mov.u32 	%r24, %ntid.x;
	mul.lo.s32 	%r2, %r23, %r24;
	shl.b32 	%r25, %r22, 10;
	or.b32  	%r3, %r20, %r25;
	shl.b32 	%r26, %r19, 7;
	mov.u32 	%r27, _ZZ2MMPiS_S_E3A_s;
	add.s32 	%r4, %r27, %r26;
	shl.b32 	%r28, %r20, 2;
	add.s32 	%r5, %r4, %r28;
	mov.u32 	%r29, _ZZ2MMPiS_S_E3B_s;
	add.s32 	%r7, %r29, %r28;
	add.s32 	%r6, %r7, %r26;
	add.s32 	%r30, %r20, %r2;
	shl.b32 	%r31, %r19, 10;
	add.s32 	%r131, %r30, %r31;
	shl.b32 	%r9, %r24, 10;
	mov.b32 	%r132, 0;
	mov.u32 	%r130, %r3;
	mov.u32 	%r133, %r132;
$L__BB0_1:
	mul.wide.u32 	%rd6, %r130, 4;
	add.s64 	%rd7, %rd2, %rd6;
	ld.global.u32 	%r32, [%rd7];
	st.shared.u32 	[%r5], %r32;
	mul.wide.u32 	%rd8, %r131, 4;
	add.s64 	%rd9, %rd1, %rd8;
	ld.global.u32 	%r33, [%rd9];
	st.shared.u32 	[%r6], %r33;
	bar.sync 	0;
	ld.shared.u32 	%r34, [%r4];
	ld.shared.u32 	%r35, [%r7];
	mad.lo.s32 	%r36, %r35, %r34, %r132;
	ld.shared.u32 	%r37, [%r4+4];
	ld.shared.u32 	%r38, [%r7+128];
	mad.lo.s32 	%r39, %r38, %r37, %r36;
	ld.shared.u32 	%r40, [%r4+8];
	ld.shared.u32 	%r41, [%r7+256];
	mad.lo.s32 	%r42, %r41, %r40, %r39;
	ld.shared.u32 	%r43, [%r4+12];
	ld.shared.u32 	%r44, [%r7+384];
	mad.lo.s32 	%r45, %r44, %r43, %r42;
	ld.shared.u32 	%r46, [%r4+16];
	ld.shared.u32 	%r47, [%r7+512];
	mad.lo.s32 	%r48, %r47, %r46, %r45;
	ld.shared.u32 	%r49, [%r4+20];
	ld.shared.u32 	%r50, [%r7+640];
	mad.lo.s32 	%r51, %r50, %r49, %r48;
	ld.shared.u32 	%r52, [%r4+24];
	ld.shared.u32 	%r53, [%r7+768];
	mad.lo.s32 	%r54, %r53, %r52, %r51;
	ld.shared.u32 	%r55, [%r4+28];
	ld.shared.u32 	%r56, [%r7+896];
	mad.lo.s32 	%r57, %r56, %r55, %r54;
	ld.shared.u32 	%r58, [%r4+32];
	ld.shared.u32 	%r59, [%r7+1024];
	mad.lo.s32 	%r60, %r59, %r58, %r57;
	ld.shared.u32 	%r61, [%r4+36];
	ld.shared.u32 	%r62, [%r7+1152];
	mad.lo.s32 	%r63, %r62, %r61, %r60;
	ld.shared.u32 	%r64, [%r4+40];
	ld.shared.u32 	%r65, [%r7+1280];
	mad.lo.s32 	%r66, %r65, %r64, %r63;
	ld.shared.u32 	%r67, [%r4+44];
	ld.shared.u32 	%r68, [%r7+1408];
	mad.lo.s32 	%r69, %r68, %r67, %r66;
	ld.shared.u32 	%r70, [%r4+48];
	ld.shared.u32 	%r71, [%r7+1536];
	mad.lo.s32 	%r72, %r71, %r70, %r69;
	ld.shared.u32 	%r73, [%r4+52];
	ld.shared.u32 	%r74, [%r7+1664];
	mad.lo.s32 	%r75, %r74, %r73, %r72;
	ld.shared.u32 	%r76, [%r4+56];
	ld.shared.u32 	%r77, [%r7+1792];
	mad.lo.s32 	%r78, %r77, %r76, %r75;
	ld.shared.u32 	%r79, [%r4+60];
	ld.shared.u32 	%r80, [%r7+1920];
	mad.lo.s32 	%r81, %r80, %r79, %r78;
	ld.shared.u32 	%r82, [%r4+64];
	ld.shared.u32 	%r83, [%r7+2048];
	mad.lo.s32 	%r84, %r83, %r82, %r81;
	ld.shared.u32 	%r85, [%r4+68];
	ld.shared.u32 	%r86, [%r7+2176];
	mad.lo.s32 	%r87, %r86, %r85, %r84;
	ld.shared.u32 	%r88, [%r4+72];
	ld.shared.u32 	%r89, [%r7+2304];
	mad.lo.s32 	%r90, %r89, %r88, %r87;
	ld.shared.u32 	%r91, [%r4+76];
	ld.shared.u32 	%r92, [%r7+2432];
	mad.lo.s32 	%r93, %r92, %r91, %r90;
	ld.shared.u32 	%r94, [%r4+80];
	ld.shared.u32 	%r95, [%r7+2560];
	mad.lo.s32 	%r96, %r95, %r94, %r93;
	ld.shared.u32 	%r97, [%r4+84];
	ld.shared.u32 	%r98, [%r7+2688];
	mad.lo.s32 	%r99, %r98, %r97, %r96;
	ld.shared.u32 	%r100, [%r4+88];
	ld.shared.u32 	%r101, [%r7+2816];
	mad.lo.s32 	%r102, %r101, %r100, %r99;
	ld.shared.u32 	%r103, [%r4+92];
	ld.shared.u32 	%r104, [%r7+2944];
	mad.lo.s32 	%r105, %r104, %r103, %r102;
	ld.shared.u32 	%r106, [%r4+96];
	ld.shared.u32 	%r107, [%r7+3072];
	mad.lo.s32 	%r108, %r107, %r106, %r105;
	ld.shared.u32 	%r109, [%r4+100];
	ld.shared.u32 	%r110, [%r7+3200];
	mad.lo.s32 	%r111, %r110, %r109, %r108;
	ld.shared.u32 	%r112, [%r4+104];
	ld.shared.u32 	%r113, [%r7+3328];
	mad.lo.s32 	%r114, %r113, %r112, %r111;
	ld.shared.u32 	%r115, [%r4+108];
	ld.shared.u32 	%r116, [%r7+3456];
	mad.lo.s32 	%r117, %r116, %r115, %r114;
	ld.shared.u32 	%r118, [%r4+112];
	ld.shared.u32 	%r119, [%r7+3584];
	mad.lo.s32 	%r120, %r119, %r118, %r117;
	ld.shared.u32 	%r121, [%r4+116];
	ld.shared.u32 	%r122, [%r7+3712];
	mad.lo.s32 	%r123, %r122, %r121, %r120;
	ld.shared.u32 	%r124, [%r4+120];
	ld.shared.u32 	%r125, [%r7+3840];
	mad.lo.s32 	%r126, %r125, %r124, %r123;
	ld.shared.u32 	%r127, [%r4+124];
	ld.shared.u32 	%r128, [%r7+3968];
	mad.lo.s32 	%r132, %r128, %r127, %r126;
	bar.sync 	0;
	add.s32 	%r133, %r133, 1;
	add.s32 	%r131, %r131, %r9;
	add.s32 	%r130, %r130, %r1;
	setp.ne.s32 	%p1, %r133, 32;
	@%p1 bra 	$L__BB0_1;
	cvta.to.global.u64 	%rd10, %rd3;
	add.s32 	%r129, %r3, %r2;
	mul.wide.s32 	%rd11, %r129, 4;
	add.s64 	%rd12, %rd10, %rd11;
	st.global.u32 	[%rd12], %r132;
	ret;

}


// ===== COMPILED SASS (sm_100) =====

	.target	sm_100

	.elftype	@"ET_EXEC"


//--------------------- .note.nv.tkinfo           --------------------------
	.section	.note.nv.tkinfo,"",@"SHT_NOTE"
	.sectionflags	@"SHF_NOTE_NV_TKINFO"
	.tkinfo
        /*0018*/ 	.word	0x00000002
        /*0030*/ 	.string	""
        /*0030*/ 	.string	"ptxas"
        /*0030*/ 	.string	"Cuda compilation tools, release 13.0, V13.0.88"
        /*0030*/ 	.string	"Build cuda_13.0.r13.0/compiler.36424714_0"
        /*0030*/ 	.string	"-arch sm_100 -m 64 "



//--------------------- .note.nv.cuinfo           --------------------------
	.section	.note.nv.cuinfo,"",@"SHT_NOTE"
	.sectionflags	@"SHF_NOTE_NV_CUINFO"
        /*0018*/ 	.short	0x0002
        /*001a*/ 	.short	0x0064
        /*001c*/ 	.short	0x0082
	.zero		2


//--------------------- .nv.info                  --------------------------
	.section	.nv.info,"",@"SHT_CUDA_INFO"
	.align	4


	//----- nvinfo : EIATTR_REGCOUNT
	.align		4
        /*0000*/ 	.byte	0x04, 0x2f
        /*0002*/ 	.short	(.L_1 - .L_0)
	.align		4
.L_0:
        /*0004*/ 	.word	index@(_Z2MMPiS_S_)
        /*0008*/ 	.word	0x0000001e


	//----- nvinfo : EIATTR_FRAME_SIZE
	.align		4
.L_1:
        /*000c*/ 	.byte	0x04, 0x11
        /*000e*/ 	.short	(.L_3 - .L_2)
	.align		4
.L_2:
        /*0010*/ 	.word	index@(_Z2MMPiS_S_)
        /*0014*/ 	.word	0x00000000


	//----- nvinfo : EIATTR_MIN_STACK_SIZE
	.align		4
.L_3:
        /*0018*/ 	.byte	0x04, 0x12
        /*001a*/ 	.short	(.L_5 - .L_4)
	.align		4
.L_4:
        /*001c*/ 	.word	index@(_Z2MMPiS_S_)
        /*0020*/ 	.word	0x00000000
.L_5:


//--------------------- .nv.compat                --------------------------
	.section	.nv.compat,"",@"SHT_CUDA_COMPAT_INFO"
	.align	4
        /*0000*/ 	.byte	0x02, 0x09, 0x00, 0x00, 0x02, 0x02, 0x01, 0x00, 0x02, 0x05, 0x05, 0x00, 0x03, 0x07, 0x01, 0x01
        /*0010*/ 	.byte	0x02, 0x03, 0x00, 0x00, 0x02, 0x06, 0x01, 0x00, 0x04, 0x0b, 0x08, 0x00, 0x09, 0x00, 0x00, 0x00
        /*0020*/ 	.byte	0x00, 0x00, 0x00, 0x00


//--------------------- .nv.info._Z2MMPiS_S_      --------------------------
	.section	.nv.info._Z2MMPiS_S_,"",@"SHT_CUDA_INFO"
	.sectionflags	@""
	.align	4


	//----- nvinfo : EIATTR_CUDA_API_VERSION
	.align		4
        /*0000*/ 	.byte	0x04, 0x37
        /*0002*/ 	.short	(.L_7 - .L_6)
.L_6:
        /*0004*/ 	.word	0x00000082


	//----- nvinfo : EIATTR_KPARAM_INFO
	.align		4
.L_7:
        /*0008*/ 	.byte	0x04, 0x17
        /*000a*/ 	.short	(.L_9 - .L_8)
.L_8:
        /*000c*/ 	.word	0x00000000
        /*0010*/ 	.short	0x0002
        /*0012*/ 	.short	0x0010
        /*0014*/ 	.byte	0x00, 0xf5, 0x21, 0x00


	//----- nvinfo : EIATTR_KPARAM_INFO
	.align		4
.L_9:
        /*0018*/ 	.byte	0x04, 0x17
        /*001a*/ 	.short	(.L_11 - .L_10)
.L_10:
        /*001c*/ 	.word	0x00000000
        /*0020*/ 	.short	0x0001
        /*0022*/ 	.short	0x0008
        /*0024*/ 	.byte	0x00, 0xf5, 0x21, 0x00


	//----- nvinfo : EIATTR_KPARAM_INFO
	.align		4
.L_11:
        /*0028*/ 	.byte	0x04, 0x17
        /*002a*/ 	.short	(.L_13 - .L_12)
.L_12:
        /*002c*/ 	.word	0x00000000
        /*0030*/ 	.short	0x0000
        /*0032*/ 	.short	0x0000
        /*0034*/ 	.byte	0x00, 0xf5, 0x21, 0x00


	//----- nvinfo : EIATTR_SPARSE_MMA_MASK
	.align		4
.L_13:
        /*0038*/ 	.byte	0x03, 0x50
        /*003a*/ 	.short	0x0000


	//----- nvinfo : EIATTR_MAXREG_COUNT
	.align		4
        /*003c*/ 	.byte	0x03, 0x1b
        /*003e*/ 	.short	0x00ff


	//----- nvinfo : EIATTR_NUM_BARRIERS
	.align		4
        /*0040*/ 	.byte	0x02, 0x4c
        /*0042*/ 	.byte	0x01
	.zero		1


	//----- nvinfo : EIATTR_MERCURY_ISA_VERSION
	.align		4
        /*0044*/ 	.byte	0x03, 0x5f
        /*0046*/ 	.short	0x0101


	//----- nvinfo : EIATTR_VRC_CTA_INIT_COUNT
	.align		4
        /*0048*/ 	.byte	0x02, 0x4a
	.zero		1
	.zero		1


	//----- nvinfo : EIATTR_EXIT_INSTR_OFFSETS
	.align		4
        /*004c*/ 	.byte	0x04, 0x1c
        /*004e*/ 	.short	(.L_15 - .L_14)


	//   ....[0]....
.L_14:
        /*0050*/ 	.word	0x00000750


	//----- nvinfo : EIATTR_CBANK_PARAM_SIZE
	.align		4
.L_15:
        /*0054*/ 	.byte	0x03, 0x19
        /*0056*/ 	.short	0x0018


	//----- nvinfo : EIATTR_PARAM_CBANK
	.align		4
        /*0058*/ 	.byte	0x04, 0x0a
        /*005a*/ 	.short	(.L_17 - .L_16)
	.align		4
.L_16:
        /*005c*/ 	.word	index@(.nv.constant0._Z2MMPiS_S_)
        /*0060*/ 	.short	0x0380
        /*0062*/ 	.short	0x0018


	//----- nvinfo : EIATTR_SW_WAR
	.align		4
.L_17:
        /*0064*/ 	.byte	0x04, 0x36
        /*0066*/ 	.short	(.L_19 - .L_18)
.L_18:
        /*0068*/ 	.word	0x00000008
.L_19:


//--------------------- .nv.callgraph             --------------------------
	.section	.nv.callgraph,"",@"SHT_CUDA_CALLGRAPH"
	.align	4
	.sectionentsize	8
	.align		4
        /*0000*/ 	.word	0x00000000
	.align		4
        /*0004*/ 	.word	0xffffffff
	.align		4
        /*0008*/ 	.word	0x00000000
	.align		4
        /*000c*/ 	.word	0xfffffffe
	.align		4
        /*0010*/ 	.word	0x00000000
	.align		4
        /*0014*/ 	.word	0xfffffffd
	.align		4
        /*0018*/ 	.word	0x00000000
	.align		4
        /*001c*/ 	.word	0xfffffffc


//--------------------- .text._Z2MMPiS_S_         --------------------------
	.section	.text._Z2MMPiS_S_,"ax",@progbits
	.align	128
        .global         _Z2MMPiS_S_
        .type           _Z2MMPiS_S_,@function
        .size           _Z2MMPiS_S_,(.L_x_2 - _Z2MMPiS_S_)
        .other          _Z2MMPiS_S_,@"STO_CUDA_ENTRY STV_DEFAULT"
_Z2MMPiS_S_:
.text._Z2MMPiS_S_:
[----:B------:R-:W-:Y:S01]  /*0000*/  LDC R1, c[0x0][0x37c] ;  /* 0x0000df00ff017b82 */ /* 0x000fe20000000800 */
[----:B------:R-:W0:Y:S07]  /*0010*/  S2R R9, SR_TID.Y ;  /* 0x0000000000097919 */ /* 0x000e2e0000002200 */
[----:B------:R-:W0:Y:S01]  /*0020*/  S2UR UR7, SR_CTAID.Y ;  /* 0x00000000000779c3 */ /* 0x000e220000002600 */
[----:B------:R-:W-:Y:S01]  /*0030*/  UMOV UR4, 0x400 ;  /* 0x0000040000047882 */ /* 0x000fe20000000000 */
[----:B------:R-:W-:Y:S01]  /*0040*/  HFMA2 R19, -RZ, RZ, 0, 0 ;  /* 0x00000000ff137431 */ /* 0x000fe200000001ff */
[----:B------:R-:W1:Y:S01]  /*0050*/  S2R R7, SR_TID.X ;  /* 0x0000000000077919 */ /* 0x000e620000002100 */
[----:B------:R-:W-:Y:S01]  /*0060*/  UIADD3 UR5, UPT, UPT, UR4, 0x1000, URZ ;  /* 0x0000100004057890 */ /* 0x000fe2000fffe0ff */
[----:B------:R-:W2:Y:S03]  /*0070*/  LDCU.64 UR8, c[0x0][0x358] ;  /* 0x00006b00ff0877ac */ /* 0x000ea60008000a00 */
[----:B------:R-:W0:Y:S08]  /*0080*/  LDC R0, c[0x0][0x364] ;  /* 0x0000d900ff007b82 */ /* 0x000e300000000800 */
[----:B------:R-:W3:Y:S08]  /*0090*/  S2UR UR6, SR_CgaCtaId ;  /* 0x00000000000679c3 */ /* 0x000ef00000008800 */
[----:B------:R-:W4:Y:S08]  /*00a0*/  S2UR UR10, SR_CTAID.X ;  /* 0x00000000000a79c3 */ /* 0x000f300000002500 */
[----:B------:R-:W4:Y:S01]  /*00b0*/  LDC R2, c[0x0][0x360] ;  /* 0x0000d800ff027b82 */ /* 0x000f220000000800 */
[----:B0-----:R-:W-:-:S05]  /*00c0*/  IMAD R3, R0, UR7, R9 ;  /* 0x0000000700037c24 */ /* 0x001fca000f8e0209 */
[----:B------:R-:W-:Y:S02]  /*00d0*/  SHF.L.U32 R3, R3, 0xa, RZ ;  /* 0x0000000a03037819 */ /* 0x000fe400000006ff */
[----:B------:R-:W0:Y:S01]  /*00e0*/  LDC.64 R22, c[0x0][0x380] ;  /* 0x0000e000ff167b82 */ /* 0x000e220000000a00 */
[----:B---3--:R-:W-:Y:S01]  /*00f0*/  ULEA UR4, UR6, UR4, 0x18 ;  /* 0x0000000406047291 */ /* 0x008fe2000f8ec0ff */
[----:B-1----:R-:W-:Y:S01]  /*0100*/  LOP3.LUT R17, R7, R3, RZ, 0xfc, !PT ;  /* 0x0000000307117212 */ /* 0x002fe200078efcff */
[----:B------:R-:W-:-:S03]  /*0110*/  ULEA UR5, UR6, UR5, 0x18 ;  /* 0x0000000506057291 */ /* 0x000fc6000f8ec0ff */
[----:B------:R-:W-:Y:S02]  /*0120*/  MOV R3, R17 ;  /* 0x0000001100037202 */ /* 0x000fe40000000f00 */
[----:B------:R-:W1:Y:S01]  /*0130*/  LDC.64 R20, c[0x0][0x388] ;  /* 0x0000e200ff147b82 */ /* 0x000e620000000a00 */
[----:B------:R-:W-:Y:S01]  /*0140*/  LEA R16, R9, UR4, 0x7 ;  /* 0x0000000409107c11 */ /* 0x000fe2000f8e38ff */
[----:B------:R-:W-:Y:S01]  /*0150*/  UMOV UR4, URZ ;  /* 0x000000ff00047c82 */ /* 0x000fe20008000000 */
[----:B------:R-:W-:-:S04]  /*0160*/  LEA R6, R7, UR5, 0x2 ;  /* 0x0000000507067c11 */ /* 0x000fc8000f8e10ff */
[----:B------:R-:W-:Y:S01]  /*0170*/  LEA R4, R9, R6, 0x7 ;  /* 0x0000000609047211 */ /* 0x000fe200078e38ff */
[----:B----4-:R-:W-:-:S05]  /*0180*/  IMAD R18, R2, UR10, RZ ;  /* 0x0000000a02127c24 */ /* 0x010fca000f8e02ff */
[----:B------:R-:W-:Y:S02]  /*0190*/  IADD3 R5, PT, PT, R18, R7, RZ ;  /* 0x0000000712057210 */ /* 0x000fe40007ffe0ff */
[----:B------:R-:W-:Y:S02]  /*01a0*/  LEA R7, R7, R16, 0x2 ;  /* 0x0000001007077211 */ /* 0x000fe400078e10ff */
[----:B--2---:R-:W-:-:S07]  /*01b0*/  LEA R5, R9, R5, 0xa ;  /* 0x0000000509057211 */ /* 0x004fce00078e50ff */
.L_x_0:
[----:B0-----:R-:W-:-:S04]  /*01c0*/  IMAD.WIDE.U32 R8, R3, 0x4, R22 ;  /* 0x0000000403087825 */ /* 0x001fc800078e0016 */
[----:B-1----:R-:W-:Y:S02]  /*01d0*/  IMAD.WIDE.U32 R10, R5, 0x4, R20 ;  /* 0x00000004050a7825 */ /* 0x002fe400078e0014 */
[----:B------:R-:W2:Y:S04]  /*01e0*/  LDG.E R8, desc[UR8][R8.64] ;  /* 0x0000000808087981 */ /* 0x000ea8000c1e1900 */
[----:B------:R-:W3:Y:S01]  /*01f0*/  LDG.E R27, desc[UR8][R10.64] ;  /* 0x000000080a1b7981 */ /* 0x000ee2000c1e1900 */
[----:B------:R-:W-:Y:S01]  /*0200*/  UIADD3 UR4, UPT, UPT, UR4, 0x1, URZ ;  /* 0x0000000104047890 */ /* 0x000fe2000fffe0ff */
[----:B------:R-:W-:Y:S02]  /*0210*/  IADD3 R3, PT, PT, R0, R3, RZ ;  /* 0x0000000300037210 */ /* 0x000fe40007ffe0ff */
[----:B------:R-:W-:Y:S01]  /*0220*/  LEA R5, R2, R5, 0xa ;  /* 0x0000000502057211 */ /* 0x000fe200078e50ff */
[----:B------:R-:W-:Y:S01]  /*0230*/  UISETP.NE.AND UP0, UPT, UR4, 0x20, UPT ;  /* 0x000000200400788c */ /* 0x000fe2000bf05270 */
[----:B--2---:R-:W-:Y:S04]  /*0240*/  STS [R7], R8 ;  /* 0x0000000807007388 */ /* 0x004fe80000000800 */
[----:B---3--:R-:W-:Y:S01]  /*0250*/  STS [R4], R27 ;  /* 0x0000001b04007388 */ /* 0x008fe20000000800 */
[----:B------:R-:W-:Y:S06]  /*0260*/  BAR.SYNC.DEFER_BLOCKING 0x0 ;  /* 0x0000000000007b1d */ /* 0x000fec0000010000 */
[----:B------:R-:W-:Y:S04]  /*0270*/  LDS R24, [R6] ;  /* 0x0000000006187984 */ /* 0x000fe80000000800 */
[----:B------:R-:W0:Y:S04]  /*0280*/  LDS.128 R12, [R16] ;  /* 0x00000000100c7984 */ /* 0x000e280000000c00 */
[----:B------:R-:W1:Y:S04]  /*0290*/  LDS R26, [R6+0x80] ;  /* 0x00008000061a7984 */ /* 0x000e680000000800 */
[----:B------:R-:W2:Y:S04]  /*02a0*/  LDS R25, [R6+0x100] ;  /* 0x0001000006197984 */ /* 0x000ea80000000800 */
[----:B------:R-:W-:Y:S01]  /*02b0*/  LDS.128 R8, [R16+0x10] ;  /* 0x0000100010087984 */ /* 0x000fe20000000c00 */
[----:B0-----:R-:W-:-:S03]  /*02c0*/  IMAD R12, R12, R24, R19 ;  /* 0x000000180c0c7224 */ /* 0x001fc600078e0213 */
[----:B------:R-:W0:Y:S01]  /*02d0*/  LDS R19, [R6+0x180] ;  /* 0x0001800006137984 */ /* 0x000e220000000800 */
[----:B-1----:R-:W-:-:S03]  /*02e0*/  IMAD R13, R26, R13, R12 ;  /* 0x0000000d1a0d7224 */ /* 0x002fc600078e020c */
[----:B------:R-:W1:Y:S01]  /*02f0*/  LDS R24, [R6+0x200] ;  /* 0x0002000006187984 */ /* 0x000e620000000800 */
[----:B--2---:R-:W-:-:S03]  /*0300*/  IMAD R14, R25, R14, R13 ;  /* 0x0000000e190e7224 */ /* 0x004fc600078e020d */
[----:B------:R-:W2:Y:S04]  /*0310*/  LDS R12, [R6+0x280] ;  /* 0x00028000060c7984 */ /* 0x000ea80000000800 */
[----:B------:R-:W-:Y:S04]  /*0320*/  LDS R25, [R6+0x400] ;  /* 0x0004000006197984 */ /* 0x000fe80000000800 */
[----:B------:R-:W-:Y:S01]  /*0330*/  LDS R26, [R6+0xa00] ;  /* 0x000a0000061a7984 */ /* 0x000fe20000000800 */
[----:B0-----:R-:W-:-:S03]  /*0340*/  IMAD R15, R19, R15, R14 ;  /* 0x0000000f130f7224 */ /* 0x001fc600078e020e */
[----:B------:R-:W0:Y:S01]  /*0350*/  LDS R19, [R6+0x300] ;  /* 0x0003000006137984 */ /* 0x000e220000000800 */
[----:B-1----:R-:W-:-:S03]  /*0360*/  IMAD R8, R8, R24, R15 ;  /* 0x0000001808087224 */ /* 0x002fc600078e020f */
[----:B------:R-:W1:Y:S01]  /*0370*/  LDS R24, [R6+0x380] ;  /* 0x0003800006187984 */ /* 0x000e620000000800 */
[----:B--2---:R-:W-:-:S03]  /*0380*/  IMAD R9, R12, R9, R8 ;  /* 0x000000090c097224 */ /* 0x004fc600078e0208 */
[----:B------:R-:W2:Y:S04]  /*0390*/  LDS.128 R12, [R16+0x20] ;  /* 0x00002000100c7984 */ /* 0x000ea80000000c00 */
[----:B------:R-:W3:Y:S01]  /*03a0*/  LDS R8, [R6+0x480] ;  /* 0x0004800006087984 */ /* 0x000ee20000000800 */
[----:B0-----:R-:W-:-:S03]  /*03b0*/  IMAD R10, R19, R10, R9 ;  /* 0x0000000a130a7224 */ /* 0x001fc600078e0209 */
[----:B------:R-:W0:Y:S01]  /*03c0*/  LDS R19, [R6+0x500] ;  /* 0x0005000006137984 */ /* 0x000e220000000800 */
[----:B-1----:R-:W-:-:S03]  /*03d0*/  IMAD R11, R24, R11, R10 ;  /* 0x0000000b180b7224 */ /* 0x002fc600078e020a */
[----:B------:R-:W1:Y:S01]  /*03e0*/  LDS R24, [R6+0x580] ;  /* 0x0005800006187984 */ /* 0x000e620000000800 */
[----:B--2---:R-:W-:-:S03]  /*03f0*/  IMAD R11, R12, R25, R11 ;  /* 0x000000190c0b7224 */ /* 0x004fc600078e020b */
[----:B------:R-:W-:Y:S01]  /*0400*/  LDS R25, [R6+0x600] ;  /* 0x0006000006197984 */ /* 0x000fe20000000800 */
[----:B---3--:R-:W-:-:S03]  /*0410*/  IMAD R13, R8, R13, R11 ;  /* 0x0000000d080d7224 */ /* 0x008fc600078e020b */
        /* <DEDUP_REMOVED lines=21> */
[----:B------:R-:W-:Y:S01]  /*0570*/  LDS R19, [R6+0xd00] ;  /* 0x000d000006137984 */ /* 0x000fe20000000800 */
[----:B-1----:R-:W-:-:S03]  /*0580*/  IMAD R15, R24, R15, R14 ;  /* 0x0000000f180f7224 */ /* 0x002fc600078e020e */
[----:B------:R-:W-:Y:S01]  /*0590*/  LDS R24, [R6+0xc80] ;  /* 0x000c800006187984 */ /* 0x000fe20000000800 */
[----:B--2---:R-:W-:-:S03]  /*05a0*/  IMAD R15, R8, R26, R15 ;  /* 0x0000001a080f7224 */ /* 0x004fc600078e020f */
[----:B------:R-:W0:Y:S01]  /*05b0*/  LDS R8, [R6+0xb80] ;  /* 0x000b800006087984 */ /* 0x000e220000000800 */
[----:B------:R-:W-:-:S03]  /*05c0*/  IMAD R9, R12, R9, R15 ;  /* 0x000000090c097224 */ /* 0x000fc600078e020f */
[----:B------:R-:W-:Y:S01]  /*05d0*/  LDS R26, [R6+0xc00] ;  /* 0x000c0000061a7984 */ /* 0x000fe20000000800 */
[----:B---3--:R-:W-:-:S03]  /*05e0*/  IMAD R9, R25, R10, R9 ;  /* 0x0000000a19097224 */ /* 0x008fc600078e0209 */
[----:B------:R-:W1:Y:S04]  /*05f0*/  LDS.128 R12, [R16+0x60] ;  /* 0x00006000100c7984 */ /* 0x000e680000000c00 */
[----:B------:R-:W-:Y:S01]  /*0600*/  LDS R25, [R6+0xe00] ;  /* 0x000e000006197984 */ /* 0x000fe20000000800 */
[----:B0-----:R-:W-:-:S04]  /*0610*/  IMAD R9, R8, R11, R9 ;  /* 0x0000000b08097224 */ /* 0x001fc800078e0209 */
[----:B-1----:R-:W-:Y:S02]  /*0620*/  IMAD R9, R12, R26, R9 ;  /* 0x0000001a0c097224 */ /* 0x002fe400078e0209 */
[----:B------:R-:W0:Y:S02]  /*0630*/  LDS R12, [R6+0xd80] ;  /* 0x000d8000060c7984 */ /* 0x000e240000000800 */
[----:B------:R-:W-:Y:S02]  /*0640*/  IMAD R13, R24, R13, R9 ;  /* 0x0000000d180d7224 */ /* 0x000fe400078e0209 */
[----:B------:R-:W1:Y:S02]  /*0650*/  LDS.128 R8, [R16+0x70] ;  /* 0x0000700010087984 */ /* 0x000e640000000c00 */
[----:B------:R-:W-:Y:S02]  /*0660*/  IMAD R13, R19, R14, R13 ;  /* 0x0000000e130d7224 */ /* 0x000fe400078e020d */
[----:B------:R-:W2:Y:S04]  /*0670*/  LDS R24, [R6+0xe80] ;  /* 0x000e800006187984 */ /* 0x000ea80000000800 */
[----:B------:R-:W3:Y:S04]  /*0680*/  LDS R14, [R6+0xf00] ;  /* 0x000f0000060e7984 */ /* 0x000ee80000000800 */
[----:B------:R-:W4:Y:S01]  /*0690*/  LDS R19, [R6+0xf80] ;  /* 0x000f800006137984 */ /* 0x000f220000000800 */
[----:B0-----:R-:W-:-:S04]  /*06a0*/  IMAD R13, R12, R15, R13 ;  /* 0x0000000f0c0d7224 */ /* 0x001fc800078e020d */
[----:B-1----:R-:W-:-:S04]  /*06b0*/  IMAD R8, R8, R25, R13 ;  /* 0x0000001908087224 */ /* 0x002fc800078e020d */
[----:B--2---:R-:W-:-:S04]  /*06c0*/  IMAD R9, R24, R9, R8 ;  /* 0x0000000918097224 */ /* 0x004fc800078e0208 */
[----:B---3--:R-:W-:-:S04]  /*06d0*/  IMAD R10, R14, R10, R9 ;  /* 0x0000000a0e0a7224 */ /* 0x008fc800078e0209 */
[----:B----4-:R-:W-:Y:S01]  /*06e0*/  IMAD R19, R19, R11, R10 ;  /* 0x0000000b13137224 */ /* 0x010fe200078e020a */
[----:B------:R-:W-:Y:S06]  /*06f0*/  BAR.SYNC.DEFER_BLOCKING 0x0 ;  /* 0x0000000000007b1d */ /* 0x000fec0000010000 */
[----:B------:R-:W-:Y:S05]  /*0700*/  BRA.U UP0, `(.L_x_0) ;  /* 0xfffffff900ac7547 */ /* 0x000fea000b83ffff */
[----:B------:R-:W0:Y:S01]  /*0710*/  LDC.64 R2, c[0x0][0x390] ;  /* 0x0000e400ff027b82 */ /* 0x000e220000000a00 */
[----:B------:R-:W-:-:S05]  /*0720*/  IADD3 R17, PT, PT, R18, R17, RZ ;  /* 0x0000001112117210 */ /* 0x000fca0007ffe0ff */
[----:B0-----:R-:W-:-:S05]  /*0730*/  IMAD.WIDE R2, R17, 0x4, R2 ;  /* 0x0000000411027825 */ /* 0x001fca00078e0202 */
[----:B------:R-:W-:Y:S01]  /*0740*/  STG.E desc[UR8][R2.64], R19 ;  /* 0x0000001302007986 */ /* 0x000fe2000c101908 */
[----:B------:R-:W-:Y:S05]  /*0750*/  EXIT ;  /* 0x000000000000794d */ /* 0x000fea0003800000 */
.L_x_1:
[----:B------:R-:W-:-:S00]  /*0760*/  BRA `(.L_x_1) ;  /* 0xfffffffc00fc7947 */ /* 0x000fc0000383ffff */
[----:B------:R-:W-:-:S00]  /*0770*/  NOP ;  /* 0x0000000000007918 */ /* 0x000fc00000000000 */
        /* <DEDUP_REMOVED lines=8> */
.L_x_2:


//--------------------- .nv.shared._Z2MMPiS_S_    --------------------------
	.section	.nv.shared._Z2MMPiS_S_,"aw",@nobits
	.sectionflags	@""
	.align	4
.nv.shared._Z2MMPiS_S_:
	.zero		9216


//--------------------- .nv.shared.reserved.0     --------------------------
	.section	.nv.shared.reserved.0,"aw",@nobits
	.weak		__nv_reservedSMEM_offset_0_alias
	.size		__nv_reservedSMEM_offset_0_alias, 0, 64
	.other		__nv_reservedSMEM_offset_0_alias,@"STO_CUDA_RESERVED_SHARED STV_DEFAULT"
__nv_reservedSMEM_offset_0_alias:
	.zero		0
	.zero		64


//--------------------- .nv.constant0._Z2MMPiS_S_ --------------------------
	.section	.nv.constant0._Z2MMPiS_S_,"a",@progbits
	.sectionflags	@""
	.align	4
.nv.constant0._Z2MMPiS_S_:
	.zero		920


//--------------------- SYMBOLS --------------------------

	.type		.nv.reservedSmem.offset0,@object
	.size		.nv.reservedSmem.offset0,0x4
	.type		.nv.reservedSmem.cap,@object
	.size		.nv.reservedSmem.cap,0x4
